	.headerflags	@"EF_CUDA_TEXMODE_UNIFIED EF_CUDA_64BIT_ADDRESS EF_CUDA_ACCELERATORS EF_CUDA_SM90 EF_CUDA_VIRTUAL_SM(EF_CUDA_SM90)"
	.elftype	@"ET_EXEC"


//--------------------- .nv.info                  --------------------------
	.section	.nv.info,"",@"SHT_CUDA_INFO"
	.align	4


	//----- nvinfo : EIATTR_REGCOUNT
	.align		4
        /*0000*/ 	.byte	0x04, 0x2f
        /*0002*/ 	.short	(.L_1 - .L_0)
	.align		4
.L_0:
        /*0004*/ 	.word	index@(triton_poi_fused_convolution_leaky_relu_51)
        /*0008*/ 	.word	0x00000012


	//----- nvinfo : EIATTR_MIN_STACK_SIZE
	.align		4
.L_1:
        /*000c*/ 	.byte	0x04, 0x12
        /*000e*/ 	.short	(.L_3 - .L_2)
	.align		4
.L_2:
        /*0010*/ 	.word	index@(triton_poi_fused_convolution_leaky_relu_51)
        /*0014*/ 	.word	0x00000000


	//----- nvinfo : EIATTR_FRAME_SIZE
	.align		4
.L_3:
        /*0018*/ 	.byte	0x04, 0x11
        /*001a*/ 	.short	(.L_5 - .L_4)
	.align		4
.L_4:
        /*001c*/ 	.word	index@(triton_poi_fused_convolution_leaky_relu_51)
        /*0020*/ 	.word	0x00000000


	//----- nvinfo : EIATTR_MIN_STACK_SIZE
	.align		4
.L_5:
        /*0024*/ 	.byte	0x04, 0x12
        /*0026*/ 	.short	(.L_7 - .L_6)
	.align		4
.L_6:
        /*0028*/ 	.word	index@(triton_poi_fused_convolution_leaky_relu_51)
        /*002c*/ 	.word	0x00000000
.L_7:


//--------------------- .nv.info.triton_poi_fused_convolution_leaky_relu_51 --------------------------
	.section	.nv.info.triton_poi_fused_convolution_leaky_relu_51,"",@"SHT_CUDA_INFO"
	.sectionflags	@""
	.align	4


	//----- nvinfo : EIATTR_CUDA_API_VERSION
	.align		4
        /*0000*/ 	.byte	0x04, 0x37
        /*0002*/ 	.short	(.L_9 - .L_8)
.L_8:
        /*0004*/ 	.word	0x0000007c


	//----- nvinfo : EIATTR_KPARAM_INFO
	.align		4
.L_9:
        /*0008*/ 	.byte	0x04, 0x17
        /*000a*/ 	.short	(.L_11 - .L_10)
.L_10:
        /*000c*/ 	.word	0x00000000
        /*0010*/ 	.short	0x0003
        /*0012*/ 	.short	0x0018
        /*0014*/ 	.byte	0x00, 0xf0, 0x11, 0x00


	//----- nvinfo : EIATTR_KPARAM_INFO
	.align		4
.L_11:
        /*0018*/ 	.byte	0x04, 0x17
        /*001a*/ 	.short	(.L_13 - .L_12)
.L_12:
        /*001c*/ 	.word	0x00000000
        /*0020*/ 	.short	0x0002
        /*0022*/ 	.short	0x0010
        /*0024*/ 	.byte	0x00, 0xf4, 0x21, 0x00


	//----- nvinfo : EIATTR_KPARAM_INFO
	.align		4
.L_13:
        /*0028*/ 	.byte	0x04, 0x17
        /*002a*/ 	.short	(.L_15 - .L_14)
.L_14:
        /*002c*/ 	.word	0x00000000
        /*0030*/ 	.short	0x0001
        /*0032*/ 	.short	0x0008
        /*0034*/ 	.byte	0x00, 0xf4, 0x21, 0x00


	//----- nvinfo : EIATTR_KPARAM_INFO
	.align		4
.L_15:
        /*0038*/ 	.byte	0x04, 0x17
        /*003a*/ 	.short	(.L_17 - .L_16)
.L_16:
        /*003c*/ 	.word	0x00000000
        /*0040*/ 	.short	0x0000
        /*0042*/ 	.short	0x0000
        /*0044*/ 	.byte	0x00, 0xf4, 0x21, 0x00


	//----- nvinfo : EIATTR_SPARSE_MMA_MASK
	.align		4
.L_17:
        /*0048*/ 	.byte	0x03, 0x50
        /*004a*/ 	.short	0x0000


	//----- nvinfo : EIATTR_MAXREG_COUNT
	.align		4
        /*004c*/ 	.byte	0x03, 0x1b
        /*004e*/ 	.short	0x00ff


	//----- nvinfo : EIATTR_EXIT_INSTR_OFFSETS
	.align		4
        /*0050*/ 	.byte	0x04, 0x1c
        /*0052*/ 	.short	(.L_19 - .L_18)


	//   ....[0]....
.L_18:
        /*0054*/ 	.word	0x00000350


	//   ....[1]....
        /*0058*/ 	.word	0x00000370


	//----- nvinfo : EIATTR_REQNTID
	.align		4
.L_19:
        /*005c*/ 	.byte	0x04, 0x10
        /*005e*/ 	.short	(.L_21 - .L_20)
.L_20:
        /*0060*/ 	.word	0x00000080
        /*0064*/ 	.word	0x00000001
        /*0068*/ 	.word	0x00000001


	//----- nvinfo : EIATTR_CBANK_PARAM_SIZE
	.align		4
.L_21:
        /*006c*/ 	.byte	0x03, 0x19
        /*006e*/ 	.short	0x001c


	//----- nvinfo : EIATTR_PARAM_CBANK
	.align		4
        /*0070*/ 	.byte	0x04, 0x0a
        /*0072*/ 	.short	(.L_23 - .L_22)
	.align		4
.L_22:
        /*0074*/ 	.word	index@(.nv.constant0.triton_poi_fused_convolution_leaky_relu_51)
        /*0078*/ 	.short	0x0210
        /*007a*/ 	.short	0x001c


	//----- nvinfo : EIATTR_SW_WAR
	.align		4
.L_23:
        /*007c*/ 	.byte	0x04, 0x36
        /*007e*/ 	.short	(.L_25 - .L_24)
.L_24:
        /*0080*/ 	.word	0x00000008
.L_25:


//--------------------- .nv.callgraph             --------------------------
	.section	.nv.callgraph,"",@"SHT_CUDA_CALLGRAPH"
	.align	4
	.sectionentsize	8
	.align		4
        /*0000*/ 	.word	0x00000000
	.align		4
        /*0004*/ 	.word	0xffffffff
	.align		4
        /*0008*/ 	.word	0x00000000
	.align		4
        /*000c*/ 	.word	0xfffffffe
	.align		4
        /*0010*/ 	.word	0x00000000
	.align		4
        /*0014*/ 	.word	0xfffffffd
	.align		4
        /*0018*/ 	.word	0x00000000
	.align		4
        /*001c*/ 	.word	0xfffffffc


//--------------------- .text.triton_poi_fused_convolution_leaky_relu_51 --------------------------
	.section	.text.triton_poi_fused_convolution_leaky_relu_51,"ax",@progbits
	.align	128
        .global         triton_poi_fused_convolution_leaky_relu_51
        .type           triton_poi_fused_convolution_leaky_relu_51,@function
        .size           triton_poi_fused_convolution_leaky_relu_51,(.L_x_1 - triton_poi_fused_convolution_leaky_relu_51)
        .other          triton_poi_fused_convolution_leaky_relu_51,@"STO_CUDA_ENTRY STV_DEFAULT"
triton_poi_fused_convolution_leaky_relu_51:
.text.triton_poi_fused_convolution_leaky_relu_51:
[----:B------:R-:W0:Y:S02]  /*0000*/  LDC R1, c[0x0][0x28] ;  /* 0x00000a00ff017b82 */ /* 0x000e240000000800 */
[----:B------:R-:W1:Y:S01]  /*0010*/  S2R R0, SR_TID.X ;  /* 0x0000000000007919 */ /* 0x000e620000002100 */
[----:B------:R-:W-:Y:S01]  /*0020*/  HFMA2.MMA R4, -RZ, RZ, 0, 0 ;  /* 0x00000000ff047435 */ /* 0x000fe200000001ff */
[----:B------:R-:W-:Y:S01]  /*0030*/  IMAD.MOV.U32 R2, RZ, RZ, RZ ;  /* 0x000000ffff027224 */ /* 0x000fe200078e00ff */
[----:B------:R-:W2:Y:S01]  /*0040*/  LDC.64 R8, c[0x0][0x210] ;  /* 0x00008400ff087b82 */ /* 0x000ea20000000a00 */
[----:B------:R-:W3:Y:S01]  /*0050*/  S2R R3, SR_CTAID.X ;  /* 0x0000000000037919 */ /* 0x000ee20000002500 */
[----:B------:R-:W-:Y:S01]  /*0060*/  MOV R15, RZ ;  /* 0x000000ff000f7202 */ /* 0x000fe20000000f00 */
[----:B------:R-:W-:Y:S01]  /*0070*/  ULDC.64 UR4, c[0x0][0x208] ;  /* 0x0000820000047ab9 */ /* 0x000fe20000000a00 */
[----:B-1----:R-:W-:-:S05]  /*0080*/  IMAD.SHL.U32 R0, R0, 0x2, RZ ;  /* 0x0000000200007824 */ /* 0x002fca00078e00ff */
[----:B------:R-:W-:-:S05]  /*0090*/  LOP3.LUT R0, R0, 0xfe, RZ, 0xc0, !PT ;  /* 0x000000fe00007812 */ /* 0x000fca00078ec0ff */
[----:B---3--:R-:W-:-:S04]  /*00a0*/  IMAD R3, R3, 0x100, R0 ;  /* 0x0000010003037824 */ /* 0x008fc800078e0200 */
[C---:B------:R-:W-:Y:S01]  /*00b0*/  IMAD.HI R0, R3.reuse, -0x4de9bd37, R2 ;  /* 0xb21642c903007827 */ /* 0x040fe200078e0202 */
[----:B------:R-:W-:Y:S02]  /*00c0*/  IADD3 R5, R3, 0x1, RZ ;  /* 0x0000000103057810 */ /* 0x000fe40007ffe0ff */
[----:B------:R-:W-:Y:S02]  /*00d0*/  ISETP.GE.AND P4, PT, R3, 0x2e00, PT ;  /* 0x00002e000300780c */ /* 0x000fe40003f86270 */
[----:B------:R-:W-:Y:S01]  /*00e0*/  SHF.R.U32.HI R7, RZ, 0x1f, R0 ;  /* 0x0000001fff077819 */ /* 0x000fe20000011600 */
[----:B------:R-:W-:Y:S02]  /*00f0*/  IMAD.HI R2, R5, -0x4de9bd37, R4 ;  /* 0xb21642c905027827 */ /* 0x000fe400078e0204 */
[----:B------:R-:W1:Y:S01]  /*0100*/  LDC.64 R4, c[0x0][0x220] ;  /* 0x00008800ff047b82 */ /* 0x000e620000000a00 */
[----:B------:R-:W-:Y:S02]  /*0110*/  LEA.HI.SX32 R0, R0, R7, 0x1c ;  /* 0x0000000700007211 */ /* 0x000fe400078fe2ff */
[----:B------:R-:W-:-:S02]  /*0120*/  SHF.R.U32.HI R7, RZ, 0x1f, R2 ;  /* 0x0000001fff077819 */ /* 0x000fc40000011602 */
[----:B------:R-:W-:Y:S02]  /*0130*/  SHF.R.S32.HI R11, RZ, 0x1f, R0 ;  /* 0x0000001fff0b7819 */ /* 0x000fe40000011400 */
[----:B------:R-:W-:Y:S02]  /*0140*/  LEA.HI.SX32 R2, R2, R7, 0x1c ;  /* 0x0000000702027211 */ /* 0x000fe400078fe2ff */
[----:B------:R-:W3:Y:S01]  /*0150*/  LDC.64 R6, c[0x0][0x218] ;  /* 0x00008600ff067b82 */ /* 0x000ee20000000a00 */
[----:B------:R-:W-:Y:S02]  /*0160*/  LEA.HI R11, R11, R0, RZ, 0x7 ;  /* 0x000000000b0b7211 */ /* 0x000fe400078f38ff */
[----:B------:R-:W-:Y:S02]  /*0170*/  SHF.R.S32.HI R13, RZ, 0x1f, R2 ;  /* 0x0000001fff0d7819 */ /* 0x000fe40000011402 */
[----:B------:R-:W-:Y:S02]  /*0180*/  LOP3.LUT R11, R11, 0xffffff80, RZ, 0xc0, !PT ;  /* 0xffffff800b0b7812 */ /* 0x000fe400078ec0ff */
[----:B------:R-:W-:-:S03]  /*0190*/  LEA.HI R13, R13, R2, RZ, 0x7 ;  /* 0x000000020d0d7211 */ /* 0x000fc600078f38ff */
[----:B------:R-:W-:Y:S01]  /*01a0*/  IMAD.IADD R11, R0, 0x1, -R11 ;  /* 0x00000001000b7824 */ /* 0x000fe200078e0a0b */
[----:B------:R-:W-:Y:S01]  /*01b0*/  LOP3.LUT R13, R13, 0xffffff80, RZ, 0xc0, !PT ;  /* 0xffffff800d0d7812 */ /* 0x000fe200078ec0ff */
[----:B------:R-:W-:Y:S02]  /*01c0*/  HFMA2.MMA R0, -RZ, RZ, 0, 0 ;  /* 0x00000000ff007435 */ /* 0x000fe400000001ff */
[----:B-1----:R-:W-:-:S04]  /*01d0*/  IMAD.WIDE R10, R11, 0x4, R4 ;  /* 0x000000040b0a7825 */ /* 0x002fc800078e0204 */
[----:B------:R-:W-:Y:S01]  /*01e0*/  IMAD.IADD R13, R2, 0x1, -R13 ;  /* 0x00000001020d7824 */ /* 0x000fe200078e0a0d */
[----:B------:R-:W4:Y:S01]  /*01f0*/  @!P4 LDG.E.EL R15, desc[UR4][R10.64] ;  /* 0x000000040a0fc981 */ /* 0x000f22000c2e1900 */
[----:B--2---:R-:W-:-:S04]  /*0200*/  IMAD.WIDE R8, R3, 0x4, R8 ;  /* 0x0000000403087825 */ /* 0x004fc800078e0208 */
[----:B------:R-:W-:Y:S01]  /*0210*/  IMAD.WIDE R4, R13, 0x4, R4 ;  /* 0x000000040d047825 */ /* 0x000fe200078e0204 */
[----:B------:R-:W-:-:S03]  /*0220*/  CS2R R12, SRZ ;  /* 0x00000000000c7805 */ /* 0x000fc6000001ff00 */
[----:B---3--:R-:W-:Y:S01]  /*0230*/  IMAD.WIDE R6, R3, 0x4, R6 ;  /* 0x0000000403067825 */ /* 0x008fe200078e0206 */
[----:B------:R-:W2:Y:S01]  /*0240*/  @!P4 LDG.E.EL R0, desc[UR4][R4.64] ;  /* 0x000000040400c981 */ /* 0x000ea2000c2e1900 */
[----:B------:R-:W-:-:S03]  /*0250*/  CS2R R2, SRZ ;  /* 0x0000000000027805 */ /* 0x000fc6000001ff00 */
[----:B------:R-:W4:Y:S04]  /*0260*/  @!P4 LDG.E.64 R12, desc[UR4][R8.64] ;  /* 0x00000004080cc981 */ /* 0x000f28000c1e1b00 */
[----:B------:R-:W3:Y:S01]  /*0270*/  @!P4 LDG.E.64 R2, desc[UR4][R6.64] ;  /* 0x000000040602c981 */ /* 0x000ee2000c1e1b00 */
[C---:B----4-:R-:W-:Y:S02]  /*0280*/  FSETP.GT.AND P3, PT, R15.reuse, -R12, PT ;  /* 0x8000000c0f00720b */ /* 0x050fe40003f64000 */
[C---:B--2---:R-:W-:Y:S01]  /*0290*/  FSETP.GT.AND P2, PT, R0.reuse, -R13, PT ;  /* 0x8000000d0000720b */ /* 0x044fe20003f44000 */
[C---:B------:R-:W-:Y:S01]  /*02a0*/  FADD R12, R15.reuse, R12 ;  /* 0x0000000c0f0c7221 */ /* 0x040fe20000000000 */
[----:B---3--:R-:W-:Y:S01]  /*02b0*/  FSETP.GT.AND P1, PT, R15, -R2, PT ;  /* 0x800000020f00720b */ /* 0x008fe20003f24000 */
[C---:B------:R-:W-:Y:S01]  /*02c0*/  FADD R13, R0.reuse, R13 ;  /* 0x0000000d000d7221 */ /* 0x040fe20000000000 */
[----:B------:R-:W-:Y:S01]  /*02d0*/  FSETP.GT.AND P0, PT, R0, -R3, PT ;  /* 0x800000030000720b */ /* 0x000fe20003f04000 */
[----:B------:R-:W-:Y:S01]  /*02e0*/  FADD R2, R2, R15 ;  /* 0x0000000f02027221 */ /* 0x000fe20000000000 */
[----:B------:R-:W-:-:S05]  /*02f0*/  FADD R3, R3, R0 ;  /* 0x0000000003037221 */ /* 0x000fca0000000000 */
[----:B------:R-:W-:Y:S02]  /*0300*/  @!P3 FMUL R12, R12, 0.10000000149011611938 ;  /* 0x3dcccccd0c0cb820 */ /* 0x000fe40000400000 */
[----:B------:R-:W-:Y:S02]  /*0310*/  @!P2 FMUL R13, R13, 0.10000000149011611938 ;  /* 0x3dcccccd0d0da820 */ /* 0x000fe40000400000 */
[----:B------:R-:W-:-:S03]  /*0320*/  @!P1 FMUL R2, R2, 0.10000000149011611938 ;  /* 0x3dcccccd02029820 */ /* 0x000fc60000400000 */
[----:B------:R1:W-:Y:S01]  /*0330*/  @!P4 STG.E.64 desc[UR4][R8.64], R12 ;  /* 0x0000000c0800c986 */ /* 0x0003e2000c101b04 */
[----:B------:R-:W-:Y:S01]  /*0340*/  @!P0 FMUL R3, R3, 0.10000000149011611938 ;  /* 0x3dcccccd03038820 */ /* 0x000fe20000400000 */
[----:B------:R-:W-:Y:S06]  /*0350*/  @P4 EXIT ;  /* 0x000000000000494d */ /* 0x000fec0003800000 */
[----:B------:R-:W-:Y:S01]  /*0360*/  STG.E.64 desc[UR4][R6.64], R2 ;  /* 0x0000000206007986 */ /* 0x000fe2000c101b04 */
[----:B------:R-:W-:Y:S05]  /*0370*/  EXIT ;  /* 0x000000000000794d */ /* 0x000fea0003800000 */
.L_x_0:
[----:B------:R-:W-:-:S00]  /*0380*/  BRA `(.L_x_0) ;  /* 0xfffffffc00fc7947 */ /* 0x000fc0000383ffff */
[----:B------:R-:W-:-:S00]  /*0390*/  NOP ;  /* 0x0000000000007918 */ /* 0x000fc00000000000 */
        /* <DEDUP_REMOVED lines=14> */
.L_x_1:


//--------------------- .nv.constant0.triton_poi_fused_convolution_leaky_relu_51 --------------------------
	.section	.nv.constant0.triton_poi_fused_convolution_leaky_relu_51,"a",@progbits
	.sectionflags	@""
	.align	4
.nv.constant0.triton_poi_fused_convolution_leaky_relu_51:
	.zero		556
